	.headerflags	@"EF_CUDA_TEXMODE_UNIFIED EF_CUDA_64BIT_ADDRESS EF_CUDA_ACCELERATORS EF_CUDA_SM90 EF_CUDA_VIRTUAL_SM(EF_CUDA_SM90)"
	.elftype	@"ET_EXEC"


//--------------------- .nv.info                  --------------------------
	.section	.nv.info,"",@"SHT_CUDA_INFO"
	.align	4


	//----- nvinfo : EIATTR_REGCOUNT
	.align		4
        /*0000*/ 	.byte	0x04, 0x2f
        /*0002*/ 	.short	(.L_3 - .L_2)
	.align		4
.L_2:
        /*0004*/ 	.word	index@(triton_poi_fused__native_batch_norm_legit_no_training_cat_relu_3)
        /*0008*/ 	.word	0x00000017


	//----- nvinfo : EIATTR_MIN_STACK_SIZE
	.align		4
.L_3:
        /*000c*/ 	.byte	0x04, 0x12
        /*000e*/ 	.short	(.L_5 - .L_4)
	.align		4
.L_4:
        /*0010*/ 	.word	index@(triton_poi_fused__native_batch_norm_legit_no_training_cat_relu_3)
        /*0014*/ 	.word	0x00000000


	//----- nvinfo : EIATTR_FRAME_SIZE
	.align		4
.L_5:
        /*0018*/ 	.byte	0x04, 0x11
        /*001a*/ 	.short	(.L_7 - .L_6)
	.align		4
.L_6:
        /*001c*/ 	.word	index@(triton_poi_fused__native_batch_norm_legit_no_training_cat_relu_3)
        /*0020*/ 	.word	0x00000000


	//----- nvinfo : EIATTR_MIN_STACK_SIZE
	.align		4
.L_7:
        /*0024*/ 	.byte	0x04, 0x12
        /*0026*/ 	.short	(.L_9 - .L_8)
	.align		4
.L_8:
        /*0028*/ 	.word	index@(triton_poi_fused__native_batch_norm_legit_no_training_cat_relu_3)
        /*002c*/ 	.word	0x00000000
.L_9:


//--------------------- .nv.info.triton_poi_fused__native_batch_norm_legit_no_training_cat_relu_3 --------------------------
	.section	.nv.info.triton_poi_fused__native_batch_norm_legit_no_training_cat_relu_3,"",@"SHT_CUDA_INFO"
	.sectionflags	@""
	.align	4


	//----- nvinfo : EIATTR_CUDA_API_VERSION
	.align		4
        /*0000*/ 	.byte	0x04, 0x37
        /*0002*/ 	.short	(.L_11 - .L_10)
.L_10:
        /*0004*/ 	.word	0x0000007c


	//----- nvinfo : EIATTR_KPARAM_INFO
	.align		4
.L_11:
        /*0008*/ 	.byte	0x04, 0x17
        /*000a*/ 	.short	(.L_13 - .L_12)
.L_12:
        /*000c*/ 	.word	0x00000000
        /*0010*/ 	.short	0x0008
        /*0012*/ 	.short	0x0040
        /*0014*/ 	.byte	0x00, 0xf0, 0x11, 0x00


	//----- nvinfo : EIATTR_KPARAM_INFO
	.align		4
.L_13:
        /*0018*/ 	.byte	0x04, 0x17
        /*001a*/ 	.short	(.L_15 - .L_14)
.L_14:
        /*001c*/ 	.word	0x00000000
        /*0020*/ 	.short	0x0007
        /*0022*/ 	.short	0x0038
        /*0024*/ 	.byte	0x00, 0xf4, 0x21, 0x00


	//----- nvinfo : EIATTR_KPARAM_INFO
	.align		4
.L_15:
        /*0028*/ 	.byte	0x04, 0x17
        /*002a*/ 	.short	(.L_17 - .L_16)
.L_16:
        /*002c*/ 	.word	0x00000000
        /*0030*/ 	.short	0x0006
        /*0032*/ 	.short	0x0030
        /*0034*/ 	.byte	0x00, 0xf4, 0x21, 0x00


	//----- nvinfo : EIATTR_KPARAM_INFO
	.align		4
.L_17:
        /*0038*/ 	.byte	0x04, 0x17
        /*003a*/ 	.short	(.L_19 - .L_18)
.L_18:
        /*003c*/ 	.word	0x00000000
        /*0040*/ 	.short	0x0005
        /*0042*/ 	.short	0x0028
        /*0044*/ 	.byte	0x00, 0xf4, 0x21, 0x00


	//----- nvinfo : EIATTR_KPARAM_INFO
	.align		4
.L_19:
        /*0048*/ 	.byte	0x04, 0x17
        /*004a*/ 	.short	(.L_21 - .L_20)
.L_20:
        /*004c*/ 	.word	0x00000000
        /*0050*/ 	.short	0x0004
        /*0052*/ 	.short	0x0020
        /*0054*/ 	.byte	0x00, 0xf4, 0x21, 0x00


	//----- nvinfo : EIATTR_KPARAM_INFO
	.align		4
.L_21:
        /*0058*/ 	.byte	0x04, 0x17
        /*005a*/ 	.short	(.L_23 - .L_22)
.L_22:
        /*005c*/ 	.word	0x00000000
        /*0060*/ 	.short	0x0003
        /*0062*/ 	.short	0x0018
        /*0064*/ 	.byte	0x00, 0xf4, 0x21, 0x00


	//----- nvinfo : EIATTR_KPARAM_INFO
	.align		4
.L_23:
        /*0068*/ 	.byte	0x04, 0x17
        /*006a*/ 	.short	(.L_25 - .L_24)
.L_24:
        /*006c*/ 	.word	0x00000000
        /*0070*/ 	.short	0x0002
        /*0072*/ 	.short	0x0010
        /*0074*/ 	.byte	0x00, 0xf4, 0x21, 0x00


	//----- nvinfo : EIATTR_KPARAM_INFO
	.align		4
.L_25:
        /*0078*/ 	.byte	0x04, 0x17
        /*007a*/ 	.short	(.L_27 - .L_26)
.L_26:
        /*007c*/ 	.word	0x00000000
        /*0080*/ 	.short	0x0001
        /*0082*/ 	.short	0x0008
        /*0084*/ 	.byte	0x00, 0xf4, 0x21, 0x00


	//----- nvinfo : EIATTR_KPARAM_INFO
	.align		4
.L_27:
        /*0088*/ 	.byte	0x04, 0x17
        /*008a*/ 	.short	(.L_29 - .L_28)
.L_28:
        /*008c*/ 	.word	0x00000000
        /*0090*/ 	.short	0x0000
        /*0092*/ 	.short	0x0000
        /*0094*/ 	.byte	0x00, 0xf4, 0x21, 0x00


	//----- nvinfo : EIATTR_SPARSE_MMA_MASK
	.align		4
.L_29:
        /*0098*/ 	.byte	0x03, 0x50
        /*009a*/ 	.short	0x0000


	//----- nvinfo : EIATTR_MAXREG_COUNT
	.align		4
        /*009c*/ 	.byte	0x03, 0x1b
        /*009e*/ 	.short	0x00ff


	//----- nvinfo : EIATTR_EXIT_INSTR_OFFSETS
	.align		4
        /*00a0*/ 	.byte	0x04, 0x1c
        /*00a2*/ 	.short	(.L_31 - .L_30)


	//   ....[0]....
.L_30:
        /*00a4*/ 	.word	0x00000520


	//----- nvinfo : EIATTR_REQNTID
	.align		4
.L_31:
        /*00a8*/ 	.byte	0x04, 0x10
        /*00aa*/ 	.short	(.L_33 - .L_32)
.L_32:
        /*00ac*/ 	.word	0x00000100
        /*00b0*/ 	.word	0x00000001
        /*00b4*/ 	.word	0x00000001


	//----- nvinfo : EIATTR_CBANK_PARAM_SIZE
	.align		4
.L_33:
        /*00b8*/ 	.byte	0x03, 0x19
        /*00ba*/ 	.short	0x0044


	//----- nvinfo : EIATTR_PARAM_CBANK
	.align		4
        /*00bc*/ 	.byte	0x04, 0x0a
        /*00be*/ 	.short	(.L_35 - .L_34)
	.align		4
.L_34:
        /*00c0*/ 	.word	index@(.nv.constant0.triton_poi_fused__native_batch_norm_legit_no_training_cat_relu_3)
        /*00c4*/ 	.short	0x0210
        /*00c6*/ 	.short	0x0044


	//----- nvinfo : EIATTR_SW_WAR
	.align		4
.L_35:
        /*00c8*/ 	.byte	0x04, 0x36
        /*00ca*/ 	.short	(.L_37 - .L_36)
.L_36:
        /*00cc*/ 	.word	0x00000008
.L_37:


//--------------------- .nv.callgraph             --------------------------
	.section	.nv.callgraph,"",@"SHT_CUDA_CALLGRAPH"
	.align	4
	.sectionentsize	8
	.align		4
        /*0000*/ 	.word	0x00000000
	.align		4
        /*0004*/ 	.word	0xffffffff
	.align		4
        /*0008*/ 	.word	0x00000000
	.align		4
        /*000c*/ 	.word	0xfffffffe
	.align		4
        /*0010*/ 	.word	0x00000000
	.align		4
        /*0014*/ 	.word	0xfffffffd
	.align		4
        /*0018*/ 	.word	0x00000000
	.align		4
        /*001c*/ 	.word	0xfffffffc


//--------------------- .nv.constant4             --------------------------
	.section	.nv.constant4,"a",@progbits
	.align	8
	.align		8
.nv.constant4:
        /*0000*/ 	.dword	_$_str
	.align		8
        /*0008*/ 	.dword	_$_str_$_2


//--------------------- .text.triton_poi_fused__native_batch_norm_legit_no_training_cat_relu_3 --------------------------
	.section	.text.triton_poi_fused__native_batch_norm_legit_no_training_cat_relu_3,"ax",@progbits
	.align	128
        .global         triton_poi_fused__native_batch_norm_legit_no_training_cat_relu_3
        .type           triton_poi_fused__native_batch_norm_legit_no_training_cat_relu_3,@function
        .size           triton_poi_fused__native_batch_norm_legit_no_training_cat_relu_3,(.L_x_1 - triton_poi_fused__native_batch_norm_legit_no_training_cat_relu_3)
        .other          triton_poi_fused__native_batch_norm_legit_no_training_cat_relu_3,@"STO_CUDA_ENTRY STV_DEFAULT"
triton_poi_fused__native_batch_norm_legit_no_training_cat_relu_3:
.text.triton_poi_fused__native_batch_norm_legit_no_training_cat_relu_3:
[----:B------:R-:W-:Y:S01]  /*0000*/  LDC R1, c[0x0][0x28] ;  /* 0x00000a00ff017b82 */ /* 0x000fe20000000800 */
[----:B------:R-:W1:Y:S07]  /*0010*/  S2R R0, SR_TID.X ;  /* 0x0000000000007919 */ /* 0x000e6e0000002100 */
[----:B------:R-:W2:Y:S01]  /*0020*/  LDC.64 R4, c[0x0][0x228] ;  /* 0x00008a00ff047b82 */ /* 0x000ea20000000a00 */
[----:B------:R-:W-:Y:S01]  /*0030*/  ULDC.64 UR4, c[0x0][0x208] ;  /* 0x0000820000047ab9 */ /* 0x000fe20000000a00 */
[----:B------:R-:W-:Y:S01]  /*0040*/  ULDC.64 UR6, c[0x0][0x218] ;  /* 0x0000860000067ab9 */ /* 0x000fe20000000a00 */
[----:B------:R-:W3:Y:S01]  /*0050*/  S2R R3, SR_CTAID.X ;  /* 0x0000000000037919 */ /* 0x000ee20000002500 */
[----:B-1----:R-:W-:-:S05]  /*0060*/  IMAD.SHL.U32 R0, R0, 0x2, RZ ;  /* 0x0000000200007824 */ /* 0x002fca00078e00ff */
[----:B------:R-:W-:-:S05]  /*0070*/  LOP3.LUT R0, R0, 0x1fe, RZ, 0xc0, !PT ;  /* 0x000001fe00007812 */ /* 0x000fca00078ec0ff */
[----:B---3--:R-:W-:-:S05]  /*0080*/  IMAD R0, R3, 0x200, R0 ;  /* 0x0000020003007824 */ /* 0x008fca00078e0200 */
[----:B------:R-:W-:-:S04]  /*0090*/  SHF.R.S32.HI R3, RZ, 0x1f, R0 ;  /* 0x0000001fff037819 */ /* 0x000fc80000011400 */
[----:B------:R-:W-:-:S04]  /*00a0*/  LEA.HI R8, R3, R0, RZ, 0xf ;  /* 0x0000000003087211 */ /* 0x000fc800078f78ff */
[----:B------:R-:W-:-:S05]  /*00b0*/  SHF.R.S32.HI R6, RZ, 0xf, R8 ;  /* 0x0000000fff067819 */ /* 0x000fca0000011408 */
[----:B------:R-:W-:-:S05]  /*00c0*/  IMAD.HI R2, R6, 0x2aaaaaab, RZ ;  /* 0x2aaaaaab06027827 */ /* 0x000fca00078e02ff */
[----:B------:R-:W-:-:S04]  /*00d0*/  SHF.R.U32.HI R3, RZ, 0x1f, R2 ;  /* 0x0000001fff037819 */ /* 0x000fc80000011602 */
[----:B------:R-:W-:-:S05]  /*00e0*/  LEA.HI R3, R2, R3, RZ, 0x1d ;  /* 0x0000000302037211 */ /* 0x000fca00078fe8ff */
[----:B------:R-:W-:Y:S02]  /*00f0*/  IMAD R6, R3, -0x30, R6 ;  /* 0xffffffd003067824 */ /* 0x000fe400078e0206 */
[----:B------:R-:W-:Y:S01]  /*0100*/  IMAD.HI R10, R0, 0x2aaaaaab, RZ ;  /* 0x2aaaaaab000a7827 */ /* 0x000fe200078e02ff */
[----:B------:R-:W-:Y:S01]  /*0110*/  LOP3.LUT R9, R8, 0xffff8000, RZ, 0xc0, !PT ;  /* 0xffff800008097812 */ /* 0x000fe200078ec0ff */
[----:B------:R-:W1:Y:S02]  /*0120*/  LDC.64 R2, c[0x0][0x210] ;  /* 0x00008400ff027b82 */ /* 0x000e640000000a00 */
[----:B--2---:R-:W-:-:S05]  /*0130*/  IMAD.WIDE R4, R6, 0x4, R4 ;  /* 0x0000000406047825 */ /* 0x004fca00078e0204 */
[----:B------:R2:W3:Y:S01]  /*0140*/  LDG.E.EL R7, desc[UR4][R4.64] ;  /* 0x0000000404077981 */ /* 0x0004e2000c2e1900 */
[----:B------:R-:W-:Y:S01]  /*0150*/  SHF.R.U32.HI R11, RZ, 0x1f, R10 ;  /* 0x0000001fff0b7819 */ /* 0x000fe2000001160a */
[----:B------:R-:W-:-:S03]  /*0160*/  IMAD.IADD R9, R0, 0x1, -R9 ;  /* 0x0000000100097824 */ /* 0x000fc600078e0a09 */
[----:B------:R-:W-:Y:S01]  /*0170*/  LEA.HI.SX32 R11, R10, R11, 0xe ;  /* 0x0000000b0a0b7211 */ /* 0x000fe200078f72ff */
[----:B------:R-:W-:-:S04]  /*0180*/  IMAD.SHL.U32 R10, R6, 0x8000, RZ ;  /* 0x00008000060a7824 */ /* 0x000fc800078e00ff */
[C---:B------:R-:W-:Y:S01]  /*0190*/  IMAD.SHL.U32 R12, R11.reuse, 0x80000, RZ ;  /* 0x000800000b0c7824 */ /* 0x040fe200078e00ff */
[----:B--2---:R-:W-:Y:S01]  /*01a0*/  SHF.R.S32.HI R4, RZ, 0x1f, R9 ;  /* 0x0000001fff047819 */ /* 0x004fe20000011409 */
[----:B------:R-:W-:-:S03]  /*01b0*/  IMAD R8, R11, -0x180000, R0 ;  /* 0xffe800000b087824 */ /* 0x000fc600078e0200 */
[----:B------:R-:W-:Y:S01]  /*01c0*/  IADD3 R5, P0, P1, R10, R9, R12 ;  /* 0x000000090a057210 */ /* 0x000fe2000791e00c */
[----:B------:R-:W-:Y:S01]  /*01d0*/  IMAD R17, R11, 0x100000, R8 ;  /* 0x001000000b117824 */ /* 0x000fe200078e0208 */
[----:B------:R-:W-:Y:S01]  /*01e0*/  SHF.R.S32.HI R13, RZ, 0x1f, R12 ;  /* 0x0000001fff0d7819 */ /* 0x000fe2000001140c */
[----:B------:R-:W2:Y:S01]  /*01f0*/  LDC.64 R8, c[0x0][0x220] ;  /* 0x00008800ff087b82 */ /* 0x000ea20000000a00 */
[----:B------:R-:W-:Y:S01]  /*0200*/  SHF.R.S32.HI R10, RZ, 0x1f, R10 ;  /* 0x0000001fff0a7819 */ /* 0x000fe2000001140a */
[----:B-1----:R-:W-:Y:S01]  /*0210*/  IMAD.WIDE R16, R17, 0x4, R2 ;  /* 0x0000000411107825 */ /* 0x002fe200078e0202 */
[----:B------:R-:W-:Y:S02]  /*0220*/  LEA R18, P2, R5, UR6, 0x2 ;  /* 0x0000000605127c11 */ /* 0x000fe4000f8410ff */
[----:B------:R-:W-:Y:S02]  /*0230*/  CS2R R2, SRZ ;  /* 0x0000000000027805 */ /* 0x000fe4000001ff00 */
[----:B------:R-:W-:-:S02]  /*0240*/  IADD3.X R4, R10, R4, R13, P0, P1 ;  /* 0x000000040a047210 */ /* 0x000fc400007e240d */
[C---:B------:R-:W-:Y:S01]  /*0250*/  ISETP.GE.AND P1, PT, R6.reuse, 0x20, PT ;  /* 0x000000200600780c */ /* 0x040fe20003f26270 */
[----:B------:R-:W1:Y:S01]  /*0260*/  LDC.64 R12, c[0x0][0x230] ;  /* 0x00008c00ff0c7b82 */ /* 0x000e620000000a00 */
[----:B------:R-:W-:Y:S02]  /*0270*/  ISETP.GT.AND P0, PT, R6, 0x1f, PT ;  /* 0x0000001f0600780c */ /* 0x000fe40003f04270 */
[----:B------:R-:W-:-:S05]  /*0280*/  LEA.HI.X R19, R5, UR7, R4, 0x2, P2 ;  /* 0x0000000705137c11 */ /* 0x000fca00090f1404 */
[----:B------:R-:W4:Y:S01]  /*0290*/  LDC.64 R10, c[0x0][0x238] ;  /* 0x00008e00ff0a7b82 */ /* 0x000f220000000a00 */
[----:B------:R-:W-:-:S03]  /*02a0*/  CS2R R4, SRZ ;  /* 0x0000000000047805 */ /* 0x000fc6000001ff00 */
[----:B------:R-:W5:Y:S01]  /*02b0*/  @!P1 LDG.E.64 R2, desc[UR4][R16.64] ;  /* 0x0000000410029981 */ /* 0x000f62000c1e1b00 */
[----:B--2---:R-:W-:-:S03]  /*02c0*/  IMAD.WIDE R8, R6, 0x4, R8 ;  /* 0x0000000406087825 */ /* 0x004fc600078e0208 */
[----:B------:R-:W2:Y:S04]  /*02d0*/  @P0 LDG.E.64 R4, desc[UR4][R18.64+-0x400000] ;  /* 0xc000000412040981 */ /* 0x000ea8000c1e1b00 */
[----:B------:R1:W2:Y:S02]  /*02e0*/  LDG.E.EL R8, desc[UR4][R8.64] ;  /* 0x0000000408087981 */ /* 0x0002a4000c2e1900 */
[----:B-1----:R-:W-:-:S06]  /*02f0*/  IMAD.WIDE R12, R6, 0x4, R12 ;  /* 0x00000004060c7825 */ /* 0x002fcc00078e020c */
[----:B------:R-:W2:Y:S01]  /*0300*/  LDG.E.EL R12, desc[UR4][R12.64] ;  /* 0x000000040c0c7981 */ /* 0x000ea2000c2e1900 */
[----:B----4-:R-:W-:Y:S02]  /*0310*/  IMAD.WIDE R14, R6, 0x4, R10 ;  /* 0x00000004060e7825 */ /* 0x010fe400078e020a */
[----:B------:R-:W1:Y:S04]  /*0320*/  LDC.64 R10, c[0x0][0x240] ;  /* 0x00009000ff0a7b82 */ /* 0x000e680000000a00 */
[----:B------:R-:W4:Y:S01]  /*0330*/  LDG.E.EL R15, desc[UR4][R14.64] ;  /* 0x000000040e0f7981 */ /* 0x000f22000c2e1900 */
[----:B0-----:R-:W-:Y:S02]  /*0340*/  IMAD.MOV.U32 R9, RZ, RZ, 0x3e800000 ;  /* 0x3e800000ff097424 */ /* 0x001fe400078e00ff */
[----:B-1----:R-:W-:-:S04]  /*0350*/  IMAD.WIDE R10, R0, 0x4, R10 ;  /* 0x00000004000a7825 */ /* 0x002fc800078e020a */
[----:B---3--:R-:W-:Y:S02]  /*0360*/  FADD R20, R7, 9.9999997473787516356e-06 ;  /* 0x3727c5ac07147421 */ /* 0x008fe40000000000 */
[----:B------:R-:W0:Y:S02]  /*0370*/  LDC.64 R6, c[0x0][0x248] ;  /* 0x00009200ff067b82 */ /* 0x000e240000000a00 */
[----:B------:R-:W1:Y:S02]  /*0380*/  MUFU.SQRT R16, R20 ;  /* 0x0000001400107308 */ /* 0x000e640000002000 */
[C---:B-1----:R-:W-:Y:S02]  /*0390*/  FSETP.GT.AND P2, PT, R16.reuse, 8.50705917302346158658e+37, PT ;  /* 0x7e8000001000780b */ /* 0x042fe40003f44000 */
[----:B------:R-:W-:-:S11]  /*03a0*/  FSETP.GEU.AND P3, PT, R16, 1.175494350822287508e-38, PT ;  /* 0x008000001000780b */ /* 0x000fd60003f6e000 */
[----:B------:R-:W-:-:S04]  /*03b0*/  @P2 FMUL R16, R16, 0.25 ;  /* 0x3e80000010102820 */ /* 0x000fc80000400000 */
[----:B------:R-:W-:-:S06]  /*03c0*/  @!P3 FMUL R16, R16, 16777216 ;  /* 0x4b8000001010b820 */ /* 0x000fcc0000400000 */
[----:B------:R-:W1:Y:S01]  /*03d0*/  MUFU.RCP R16, R16 ;  /* 0x0000001000107308 */ /* 0x000e620000001000 */
[----:B------:R-:W-:Y:S02]  /*03e0*/  FSEL R9, R9, 1, P2 ;  /* 0x3f80000009097808 */ /* 0x000fe40001000000 */
[----:B-----5:R-:W-:Y:S02]  /*03f0*/  SEL R2, R2, RZ, !P1 ;  /* 0x000000ff02027207 */ /* 0x020fe40004800000 */
[----:B------:R-:W-:Y:S02]  /*0400*/  SEL R3, R3, RZ, !P1 ;  /* 0x000000ff03037207 */ /* 0x000fe40004800000 */
[----:B--2---:R-:W-:Y:S01]  /*0410*/  @P1 SEL R2, R4, RZ, P0 ;  /* 0x000000ff04021207 */ /* 0x004fe20000000000 */
[----:B------:R-:W-:Y:S01]  /*0420*/  @!P3 FMUL R9, R9, 16777216 ;  /* 0x4b8000000909b820 */ /* 0x000fe20000400000 */
[----:B------:R-:W-:-:S03]  /*0430*/  @P1 SEL R3, R5, RZ, P0 ;  /* 0x000000ff05031207 */ /* 0x000fc60000000000 */
[C---:B------:R-:W-:Y:S02]  /*0440*/  FADD R4, -R8.reuse, R2 ;  /* 0x0000000208047221 */ /* 0x040fe40000000100 */
[----:B------:R-:W-:Y:S01]  /*0450*/  FADD R8, -R8, R3 ;  /* 0x0000000308087221 */ /* 0x000fe20000000100 */
[----:B-1----:R-:W-:-:S04]  /*0460*/  FMUL R9, R16, R9 ;  /* 0x0000000910097220 */ /* 0x002fc80000400000 */
[-C--:B------:R-:W-:Y:S01]  /*0470*/  FMUL R4, R4, R9.reuse ;  /* 0x0000000904047220 */ /* 0x080fe20000400000 */
[----:B------:R-:W-:-:S03]  /*0480*/  FMUL R8, R8, R9 ;  /* 0x0000000908087220 */ /* 0x000fc60000400000 */
[C-C-:B----4-:R-:W-:Y:S01]  /*0490*/  FFMA R4, R12.reuse, R4, R15.reuse ;  /* 0x000000040c047223 */ /* 0x150fe2000000000f */
[----:B------:R-:W-:-:S04]  /*04a0*/  FFMA R8, R12, R8, R15 ;  /* 0x000000080c087223 */ /* 0x000fc8000000000f */
[----:B------:R-:W-:Y:S02]  /*04b0*/  FSETP.GEU.AND P0, PT, R4, RZ, PT ;  /* 0x000000ff0400720b */ /* 0x000fe40003f0e000 */
[----:B------:R-:W-:Y:S01]  /*04c0*/  FSETP.GEU.AND P1, PT, R8, RZ, PT ;  /* 0x000000ff0800720b */ /* 0x000fe20003f2e000 */
[----:B0-----:R-:W-:Y:S01]  /*04d0*/  IMAD.WIDE R6, R0, 0x4, R6 ;  /* 0x0000000400067825 */ /* 0x001fe200078e0206 */
[----:B------:R-:W-:Y:S02]  /*04e0*/  FSEL R4, R4, RZ, P0 ;  /* 0x000000ff04047208 */ /* 0x000fe40000000000 */
[----:B------:R-:W-:Y:S01]  /*04f0*/  FSEL R5, R8, RZ, P1 ;  /* 0x000000ff08057208 */ /* 0x000fe20000800000 */
[----:B------:R-:W-:Y:S04]  /*0500*/  STG.E.64 desc[UR4][R10.64], R2 ;  /* 0x000000020a007986 */ /* 0x000fe8000c101b04 */
[----:B------:R-:W-:Y:S01]  /*0510*/  STG.E.64 desc[UR4][R6.64], R4 ;  /* 0x0000000406007986 */ /* 0x000fe2000c101b04 */
[----:B------:R-:W-:Y:S05]  /*0520*/  EXIT ;  /* 0x000000000000794d */ /* 0x000fea0003800000 */
.L_x_0:
[----:B------:R-:W-:-:S00]  /*0530*/  BRA `(.L_x_0) ;  /* 0xfffffffc00fc7947 */ /* 0x000fc0000383ffff */
[----:B------:R-:W-:-:S00]  /*0540*/  NOP ;  /* 0x0000000000007918 */ /* 0x000fc00000000000 */
        /* <DEDUP_REMOVED lines=11> */
.L_x_1:


//--------------------- .nv.global.init           --------------------------
	.section	.nv.global.init,"aw",@progbits
.nv.global.init:
	.type		_$_str,@object
	.size		_$_str,(_$_str_$_2 - _$_str)
_$_str:
        /*0000*/ 	.byte	0x5f, 0x5f, 0x43, 0x55, 0x44, 0x41, 0x5f, 0x46, 0x54, 0x5a, 0x00
	.type		_$_str_$_2,@object
	.size		_$_str_$_2,(.L_1 - _$_str_$_2)
_$_str_$_2:
        /*000b*/ 	.byte	0x5f, 0x5f, 0x43, 0x55, 0x44, 0x41, 0x5f, 0x50, 0x52, 0x45, 0x43, 0x5f, 0x53, 0x51, 0x52, 0x54
        /*001b*/ 	.byte	0x00
.L_1:


//--------------------- .nv.constant0.triton_poi_fused__native_batch_norm_legit_no_training_cat_relu_3 --------------------------
	.section	.nv.constant0.triton_poi_fused__native_batch_norm_legit_no_training_cat_relu_3,"a",@progbits
	.sectionflags	@""
	.align	4
.nv.constant0.triton_poi_fused__native_batch_norm_legit_no_training_cat_relu_3:
	.zero		596
